//
// Generated by NVIDIA NVVM Compiler
//
// Compiler Build ID: CL-36424714
// Cuda compilation tools, release 13.0, V13.0.88
// Based on NVVM 20.0.0
//

.version 9.0
.target sm_100
.address_size 64

	// .globl	_Z13assign_randomPii
.func  (.param .b64 func_retval0) __internal_accurate_pow
(
	.param .b64 __internal_accurate_pow_param_0
)
;

.visible .entry _Z13assign_randomPii(
	.param .u64 .ptr .align 1 _Z13assign_randomPii_param_0,
	.param .u32 _Z13assign_randomPii_param_1
)
{
	.reg .b32 	%r<13>;
	.reg .b64 	%rd<5>;

	ld.param.u64 	%rd1, [_Z13assign_randomPii_param_0];
	ld.param.u32 	%r1, [_Z13assign_randomPii_param_1];
	cvta.to.global.u64 	%rd2, %rd1;
	mov.u32 	%r2, %tid.x;
	add.s32 	%r3, %r1, %r2;
	mad.lo.s32 	%r4, %r3, 8253729, 2396403;
	mul.hi.s32 	%r5, %r4, -2147418109;
	add.s32 	%r6, %r5, %r4;
	shr.u32 	%r7, %r6, 31;
	shr.s32 	%r8, %r6, 14;
	add.s32 	%r9, %r8, %r7;
	mul.lo.s32 	%r10, %r9, 32767;
	sub.s32 	%r11, %r4, %r10;
	abs.s32 	%r12, %r11;
	mul.wide.u32 	%rd3, %r2, 4;
	add.s64 	%rd4, %rd2, %rd3;
	st.global.u32 	[%rd4], %r12;
	ret;

}
	// .globl	_Z20assign_constant_fromPiii
.visible .entry _Z20assign_constant_fromPiii(
	.param .u64 .ptr .align 1 _Z20assign_constant_fromPiii_param_0,
	.param .u32 _Z20assign_constant_fromPiii_param_1,
	.param .u32 _Z20assign_constant_fromPiii_param_2
)
{
	.reg .b32 	%r<5>;
	.reg .b64 	%rd<5>;

	ld.param.u64 	%rd1, [_Z20assign_constant_fromPiii_param_0];
	ld.param.u32 	%r1, [_Z20assign_constant_fromPiii_param_1];
	ld.param.u32 	%r2, [_Z20assign_constant_fromPiii_param_2];
	cvta.to.global.u64 	%rd2, %rd1;
	mov.u32 	%r3, %tid.x;
	add.s32 	%r4, %r2, %r3;
	mul.wide.s32 	%rd3, %r4, 4;
	add.s64 	%rd4, %rd2, %rd3;
	st.global.u32 	[%rd4], %r1;
	ret;

}
	// .globl	_Z13bitonic_stagePiii
.visible .entry _Z13bitonic_stagePiii(
	.param .u64 .ptr .align 1 _Z13bitonic_stagePiii_param_0,
	.param .u32 _Z13bitonic_stagePiii_param_1,
	.param .u32 _Z13bitonic_stagePiii_param_2
)
{
	.reg .pred 	%p<7>;
	.reg .b32 	%r<28>;
	.reg .b64 	%rd<13>;
	.reg .b64 	%fd<16>;

	ld.param.u64 	%rd1, [_Z13bitonic_stagePiii_param_0];
	ld.param.u32 	%r1, [_Z13bitonic_stagePiii_param_1];
	ld.param.u32 	%r2, [_Z13bitonic_stagePiii_param_2];
	add.s32 	%r3, %r2, -1;
	cvt.rn.f64.s32 	%fd1, %r3;
	mov.f64 	%fd2, 0d4000000000000000;
	{
	.reg .b32 %temp; 
	mov.b64 	{%temp, %r4}, %fd2;
	}
	{
	.reg .b32 %temp; 
	mov.b64 	{%temp, %r5}, %fd1;
	}
	shr.u32 	%r6, %r5, 20;
	and.b32  	%r7, %r6, 2047;
	add.s32 	%r8, %r7, -1012;
	mov.b64 	%rd2, %fd1;
	shl.b64 	%rd3, %rd2, %r8;
	setp.eq.s64 	%p1, %rd3, -9223372036854775808;
	{ // callseq 0, 0
	.param .b64 param0;
	st.param.f64 	[param0], %fd1;
	.param .b64 retval0;
	call.uni (retval0), 
	__internal_accurate_pow, 
	(
	param0
	);
	ld.param.f64 	%fd3, [retval0];
	} // callseq 0
	setp.lt.s32 	%p2, %r4, 0;
	neg.f64 	%fd5, %fd3;
	selp.f64 	%fd6, %fd5, %fd3, %p1;
	selp.f64 	%fd7, %fd6, %fd3, %p2;
	setp.eq.s32 	%p3, %r3, 0;
	selp.f64 	%fd8, 0d3FF0000000000000, %fd7, %p3;
	add.s32 	%r9, %r1, -1;
	cvt.rn.f64.s32 	%fd9, %r9;
	{
	.reg .b32 %temp; 
	mov.b64 	{%temp, %r10}, %fd9;
	}
	shr.u32 	%r11, %r10, 20;
	and.b32  	%r12, %r11, 2047;
	add.s32 	%r13, %r12, -1012;
	mov.b64 	%rd5, %fd9;
	shl.b64 	%rd6, %rd5, %r13;
	setp.eq.s64 	%p4, %rd6, -9223372036854775808;
	{ // callseq 1, 0
	.param .b64 param0;
	st.param.f64 	[param0], %fd9;
	.param .b64 retval0;
	call.uni (retval0), 
	__internal_accurate_pow, 
	(
	param0
	);
	ld.param.f64 	%fd10, [retval0];
	} // callseq 1
	neg.f64 	%fd12, %fd10;
	selp.f64 	%fd13, %fd12, %fd10, %p4;
	selp.f64 	%fd14, %fd13, %fd10, %p2;
	cvt.rzi.s32.f64 	%r14, %fd8;
	mov.u32 	%r15, %tid.x;
	cvta.to.global.u64 	%rd8, %rd1;
	setp.eq.s32 	%p5, %r9, 0;
	selp.f64 	%fd15, 0d3FF0000000000000, %fd14, %p5;
	cvt.rzi.s32.f64 	%r16, %fd15;
	rem.s32 	%r17, %r15, %r14;
	sub.s32 	%r18, %r15, %r17;
	add.s32 	%r19, %r18, %r15;
	mul.wide.s32 	%rd9, %r19, 4;
	add.s64 	%rd10, %rd8, %rd9;
	ld.global.u32 	%r20, [%rd10];
	mul.wide.s32 	%rd11, %r14, 4;
	add.s64 	%rd12, %rd10, %rd11;
	ld.global.u32 	%r21, [%rd12];
	min.s32 	%r22, %r20, %r21;
	max.s32 	%r23, %r20, %r21;
	div.s32 	%r24, %r15, %r16;
	and.b32  	%r25, %r24, -2147483647;
	setp.eq.s32 	%p6, %r25, 1;
	selp.b32 	%r26, %r23, %r22, %p6;
	selp.b32 	%r27, %r22, %r23, %p6;
	st.global.u32 	[%rd10], %r26;
	st.global.u32 	[%rd12], %r27;
	ret;

}
.func  (.param .b64 func_retval0) __internal_accurate_pow(
	.param .b64 __internal_accurate_pow_param_0
)
{
	.reg .pred 	%p<8>;
	.reg .b32 	%r<46>;
	.reg .b32 	%f<3>;
	.reg .b64 	%fd<109>;

	ld.param.f64 	%fd10, [__internal_accurate_pow_param_0];
	mov.f64 	%fd11, 0d4000000000000000;
	{
	.reg .b32 %temp; 
	mov.b64 	{%temp, %r8}, %fd11;
	}
	{
	.reg .b32 %temp; 
	mov.b64 	{%r9, %temp}, %fd11;
	}
	shr.u32 	%r10, %r8, 20;
	setp.lt.u32 	%p1, %r8, 1048576;
	mov.f64 	%fd12, 0d4360000000000000;
	{
	.reg .b32 %temp; 
	mov.b64 	{%temp, %r11}, %fd12;
	}
	{
	.reg .b32 %temp; 
	mov.b64 	{%r12, %temp}, %fd12;
	}
	shr.u32 	%r13, %r11, 20;
	add.s32 	%r14, %r13, -54;
	selp.b32 	%r15, %r12, %r9, %p1;
	selp.b32 	%r16, %r11, %r8, %p1;
	selp.b32 	%r1, %r14, %r10, %p1;
	add.s32 	%r45, %r1, -1023;
	and.b32  	%r17, %r16, -2146435073;
	or.b32  	%r18, %r17, 1072693248;
	mov.b64 	%fd107, {%r15, %r18};
	setp.lt.u32 	%p2, %r18, 1073127583;
	@%p2 bra 	$L__BB3_2;
	{
	.reg .b32 %temp; 
	mov.b64 	{%r19, %temp}, %fd107;
	}
	{
	.reg .b32 %temp; 
	mov.b64 	{%temp, %r20}, %fd107;
	}
	add.s32 	%r21, %r20, -1048576;
	mov.b64 	%fd107, {%r19, %r21};
	add.s32 	%r45, %r1, -1022;
$L__BB3_2:
	add.f64 	%fd13, %fd107, 0dBFF0000000000000;
	add.f64 	%fd14, %fd107, 0d3FF0000000000000;
	rcp.approx.ftz.f64 	%fd15, %fd14;
	neg.f64 	%fd16, %fd14;
	fma.rn.f64 	%fd17, %fd16, %fd15, 0d3FF0000000000000;
	fma.rn.f64 	%fd18, %fd17, %fd17, %fd17;
	fma.rn.f64 	%fd19, %fd18, %fd15, %fd15;
	mul.f64 	%fd20, %fd13, %fd19;
	fma.rn.f64 	%fd21, %fd13, %fd19, %fd20;
	mul.f64 	%fd22, %fd21, %fd21;
	fma.rn.f64 	%fd23, %fd22, 0d3EB0F5FF7D2CAFE2, 0d3ED0F5D241AD3B5A;
	fma.rn.f64 	%fd24, %fd23, %fd22, 0d3EF3B20A75488A3F;
	fma.rn.f64 	%fd25, %fd24, %fd22, 0d3F1745CDE4FAECD5;
	fma.rn.f64 	%fd26, %fd25, %fd22, 0d3F3C71C7258A578B;
	fma.rn.f64 	%fd27, %fd26, %fd22, 0d3F6249249242B910;
	fma.rn.f64 	%fd28, %fd27, %fd22, 0d3F89999999999DFB;
	sub.f64 	%fd29, %fd13, %fd21;
	add.f64 	%fd30, %fd29, %fd29;
	neg.f64 	%fd31, %fd21;
	fma.rn.f64 	%fd32, %fd31, %fd13, %fd30;
	mul.f64 	%fd33, %fd19, %fd32;
	fma.rn.f64 	%fd34, %fd22, %fd28, 0d3FB5555555555555;
	mov.f64 	%fd35, 0d3FB5555555555555;
	sub.f64 	%fd36, %fd35, %fd34;
	fma.rn.f64 	%fd37, %fd22, %fd28, %fd36;
	add.f64 	%fd38, %fd37, 0dBC46A4CB00B9E7B0;
	add.f64 	%fd39, %fd34, %fd38;
	sub.f64 	%fd40, %fd34, %fd39;
	add.f64 	%fd41, %fd38, %fd40;
	mul.rn.f64 	%fd42, %fd21, %fd21;
	neg.f64 	%fd43, %fd42;
	fma.rn.f64 	%fd44, %fd21, %fd21, %fd43;
	{
	.reg .b32 %temp; 
	mov.b64 	{%r22, %temp}, %fd33;
	}
	{
	.reg .b32 %temp; 
	mov.b64 	{%temp, %r23}, %fd33;
	}
	add.s32 	%r24, %r23, 1048576;
	mov.b64 	%fd45, {%r22, %r24};
	fma.rn.f64 	%fd46, %fd21, %fd45, %fd44;
	mul.rn.f64 	%fd47, %fd42, %fd21;
	neg.f64 	%fd48, %fd47;
	fma.rn.f64 	%fd49, %fd42, %fd21, %fd48;
	fma.rn.f64 	%fd50, %fd42, %fd33, %fd49;
	fma.rn.f64 	%fd51, %fd46, %fd21, %fd50;
	mul.rn.f64 	%fd52, %fd39, %fd47;
	neg.f64 	%fd53, %fd52;
	fma.rn.f64 	%fd54, %fd39, %fd47, %fd53;
	fma.rn.f64 	%fd55, %fd39, %fd51, %fd54;
	fma.rn.f64 	%fd56, %fd41, %fd47, %fd55;
	add.f64 	%fd57, %fd52, %fd56;
	sub.f64 	%fd58, %fd52, %fd57;
	add.f64 	%fd59, %fd56, %fd58;
	add.f64 	%fd60, %fd21, %fd57;
	sub.f64 	%fd61, %fd21, %fd60;
	add.f64 	%fd62, %fd57, %fd61;
	add.f64 	%fd63, %fd59, %fd62;
	add.f64 	%fd64, %fd33, %fd63;
	add.f64 	%fd65, %fd60, %fd64;
	sub.f64 	%fd66, %fd60, %fd65;
	add.f64 	%fd67, %fd64, %fd66;
	xor.b32  	%r25, %r45, -2147483648;
	mov.b32 	%r26, 1127219200;
	mov.b64 	%fd68, {%r25, %r26};
	mov.b32 	%r27, -2147483648;
	mov.b64 	%fd69, {%r27, %r26};
	sub.f64 	%fd70, %fd68, %fd69;
	fma.rn.f64 	%fd71, %fd70, 0d3FE62E42FEFA39EF, %fd65;
	fma.rn.f64 	%fd72, %fd70, 0dBFE62E42FEFA39EF, %fd71;
	sub.f64 	%fd73, %fd72, %fd65;
	sub.f64 	%fd74, %fd67, %fd73;
	fma.rn.f64 	%fd75, %fd70, 0d3C7ABC9E3B39803F, %fd74;
	add.f64 	%fd76, %fd71, %fd75;
	sub.f64 	%fd77, %fd71, %fd76;
	add.f64 	%fd78, %fd75, %fd77;
	{
	.reg .b32 %temp; 
	mov.b64 	{%temp, %r28}, %fd10;
	}
	{
	.reg .b32 %temp; 
	mov.b64 	{%r29, %temp}, %fd10;
	}
	shl.b32 	%r30, %r28, 1;
	setp.gt.u32 	%p3, %r30, -33554433;
	and.b32  	%r31, %r28, -15728641;
	selp.b32 	%r32, %r31, %r28, %p3;
	mov.b64 	%fd79, {%r29, %r32};
	mul.rn.f64 	%fd80, %fd76, %fd79;
	neg.f64 	%fd81, %fd80;
	fma.rn.f64 	%fd82, %fd76, %fd79, %fd81;
	fma.rn.f64 	%fd83, %fd78, %fd79, %fd82;
	add.f64 	%fd4, %fd80, %fd83;
	sub.f64 	%fd84, %fd80, %fd4;
	add.f64 	%fd5, %fd83, %fd84;
	fma.rn.f64 	%fd85, %fd4, 0d3FF71547652B82FE, 0d4338000000000000;
	{
	.reg .b32 %temp; 
	mov.b64 	{%r5, %temp}, %fd85;
	}
	mov.f64 	%fd86, 0dC338000000000000;
	add.rn.f64 	%fd87, %fd85, %fd86;
	fma.rn.f64 	%fd88, %fd87, 0dBFE62E42FEFA39EF, %fd4;
	fma.rn.f64 	%fd89, %fd87, 0dBC7ABC9E3B39803F, %fd88;
	fma.rn.f64 	%fd90, %fd89, 0d3E5ADE1569CE2BDF, 0d3E928AF3FCA213EA;
	fma.rn.f64 	%fd91, %fd90, %fd89, 0d3EC71DEE62401315;
	fma.rn.f64 	%fd92, %fd91, %fd89, 0d3EFA01997C89EB71;
	fma.rn.f64 	%fd93, %fd92, %fd89, 0d3F2A01A014761F65;
	fma.rn.f64 	%fd94, %fd93, %fd89, 0d3F56C16C1852B7AF;
	fma.rn.f64 	%fd95, %fd94, %fd89, 0d3F81111111122322;
	fma.rn.f64 	%fd96, %fd95, %fd89, 0d3FA55555555502A1;
	fma.rn.f64 	%fd97, %fd96, %fd89, 0d3FC5555555555511;
	fma.rn.f64 	%fd98, %fd97, %fd89, 0d3FE000000000000B;
	fma.rn.f64 	%fd99, %fd98, %fd89, 0d3FF0000000000000;
	fma.rn.f64 	%fd100, %fd99, %fd89, 0d3FF0000000000000;
	{
	.reg .b32 %temp; 
	mov.b64 	{%r6, %temp}, %fd100;
	}
	{
	.reg .b32 %temp; 
	mov.b64 	{%temp, %r7}, %fd100;
	}
	shl.b32 	%r33, %r5, 20;
	add.s32 	%r34, %r33, %r7;
	mov.b64 	%fd108, {%r6, %r34};
	{
	.reg .b32 %temp; 
	mov.b64 	{%temp, %r35}, %fd4;
	}
	mov.b32 	%f2, %r35;
	abs.f32 	%f1, %f2;
	setp.lt.f32 	%p4, %f1, 0f4086232B;
	@%p4 bra 	$L__BB3_5;
	setp.lt.f64 	%p5, %fd4, 0d0000000000000000;
	add.f64 	%fd101, %fd4, 0d7FF0000000000000;
	selp.f64 	%fd108, 0d0000000000000000, %fd101, %p5;
	setp.geu.f32 	%p6, %f1, 0f40874800;
	@%p6 bra 	$L__BB3_5;
	shr.u32 	%r36, %r5, 31;
	add.s32 	%r37, %r5, %r36;
	shr.s32 	%r38, %r37, 1;
	shl.b32 	%r39, %r38, 20;
	add.s32 	%r40, %r7, %r39;
	mov.b64 	%fd102, {%r6, %r40};
	sub.s32 	%r41, %r5, %r38;
	shl.b32 	%r42, %r41, 20;
	add.s32 	%r43, %r42, 1072693248;
	mov.b32 	%r44, 0;
	mov.b64 	%fd103, {%r44, %r43};
	mul.f64 	%fd108, %fd103, %fd102;
$L__BB3_5:
	abs.f64 	%fd104, %fd108;
	setp.eq.f64 	%p7, %fd104, 0d7FF0000000000000;
	fma.rn.f64 	%fd105, %fd108, %fd5, %fd108;
	selp.f64 	%fd106, %fd108, %fd105, %p7;
	st.param.f64 	[func_retval0], %fd106;
	ret;

}


// ===== COMPILED SASS (sm_100) =====

	.target	sm_100

	.elftype	@"ET_EXEC"


//--------------------- .note.nv.tkinfo           --------------------------
	.section	.note.nv.tkinfo,"",@"SHT_NOTE"
	.sectionflags	@"SHF_NOTE_NV_TKINFO"
	.tkinfo
        /*0018*/ 	.word	0x00000002
        /*0030*/ 	.string	""
        /*0030*/ 	.string	"ptxas"
        /*0030*/ 	.string	"Cuda compilation tools, release 13.0, V13.0.88"
        /*0030*/ 	.string	"Build cuda_13.0.r13.0/compiler.36424714_0"
        /*0030*/ 	.string	"-arch sm_100 -m 64 "



//--------------------- .note.nv.cuinfo           --------------------------
	.section	.note.nv.cuinfo,"",@"SHT_NOTE"
	.sectionflags	@"SHF_NOTE_NV_CUINFO"
        /*0018*/ 	.short	0x0002
        /*001a*/ 	.short	0x0064
        /*001c*/ 	.short	0x0082
	.zero		2


//--------------------- .nv.info                  --------------------------
	.section	.nv.info,"",@"SHT_CUDA_INFO"
	.align	4


	//----- nvinfo : EIATTR_REGCOUNT
	.align		4
        /*0000*/ 	.byte	0x04, 0x2f
        /*0002*/ 	.short	(.L_1 - .L_0)
	.align		4
.L_0:
        /*0004*/ 	.word	index@(_Z13assign_randomPii)
        /*0008*/ 	.word	0x0000000c


	//----- nvinfo : EIATTR_FRAME_SIZE
	.align		4
.L_1:
        /*000c*/ 	.byte	0x04, 0x11
        /*000e*/ 	.short	(.L_3 - .L_2)
	.align		4
.L_2:
        /*0010*/ 	.word	index@(_Z13assign_randomPii)
        /*0014*/ 	.word	0x00000000


	//----- nvinfo : EIATTR_REGCOUNT
	.align		4
.L_3:
        /*0018*/ 	.byte	0x04, 0x2f
        /*001a*/ 	.short	(.L_5 - .L_4)
	.align		4
.L_4:
        /*001c*/ 	.word	index@(_Z20assign_constant_fromPiii)
        /*0020*/ 	.word	0x00000008


	//----- nvinfo : EIATTR_FRAME_SIZE
	.align		4
.L_5:
        /*0024*/ 	.byte	0x04, 0x11
        /*0026*/ 	.short	(.L_7 - .L_6)
	.align		4
.L_6:
        /*0028*/ 	.word	index@(_Z20assign_constant_fromPiii)
        /*002c*/ 	.word	0x00000000


	//----- nvinfo : EIATTR_REGCOUNT
	.align		4
.L_7:
        /*0030*/ 	.byte	0x04, 0x2f
        /*0032*/ 	.short	(.L_9 - .L_8)
	.align		4
.L_8:
        /*0034*/ 	.word	index@(_Z13bitonic_stagePiii)
        /*0038*/ 	.word	0x0000001c


	//----- nvinfo : EIATTR_FRAME_SIZE
	.align		4
.L_9:
        /*003c*/ 	.byte	0x04, 0x11
        /*003e*/ 	.short	(.L_11 - .L_10)
	.align		4
.L_10:
        /*0040*/ 	.word	index@($_Z13bitonic_stagePiii$__internal_accurate_pow)
        /*0044*/ 	.word	0x00000000


	//----- nvinfo : EIATTR_FRAME_SIZE
	.align		4
.L_11:
        /*0048*/ 	.byte	0x04, 0x11
        /*004a*/ 	.short	(.L_13 - .L_12)
	.align		4
.L_12:
        /*004c*/ 	.word	index@(_Z13bitonic_stagePiii)
        /*0050*/ 	.word	0x00000000


	//----- nvinfo : EIATTR_MIN_STACK_SIZE
	.align		4
.L_13:
        /*0054*/ 	.byte	0x04, 0x12
        /*0056*/ 	.short	(.L_15 - .L_14)
	.align		4
.L_14:
        /*0058*/ 	.word	index@(_Z13bitonic_stagePiii)
        /*005c*/ 	.word	0x00000000


	//----- nvinfo : EIATTR_MIN_STACK_SIZE
	.align		4
.L_15:
        /*0060*/ 	.byte	0x04, 0x12
        /*0062*/ 	.short	(.L_17 - .L_16)
	.align		4
.L_16:
        /*0064*/ 	.word	index@(_Z20assign_constant_fromPiii)
        /*0068*/ 	.word	0x00000000


	//----- nvinfo : EIATTR_MIN_STACK_SIZE
	.align		4
.L_17:
        /*006c*/ 	.byte	0x04, 0x12
        /*006e*/ 	.short	(.L_19 - .L_18)
	.align		4
.L_18:
        /*0070*/ 	.word	index@(_Z13assign_randomPii)
        /*0074*/ 	.word	0x00000000
.L_19:


//--------------------- .nv.compat                --------------------------
	.section	.nv.compat,"",@"SHT_CUDA_COMPAT_INFO"
	.align	4
        /*0000*/ 	.byte	0x02, 0x09, 0x00, 0x00, 0x02, 0x02, 0x01, 0x00, 0x02, 0x05, 0x05, 0x00, 0x03, 0x07, 0x01, 0x01
        /*0010*/ 	.byte	0x02, 0x03, 0x00, 0x00, 0x02, 0x06, 0x01, 0x00, 0x04, 0x0b, 0x08, 0x00, 0x01, 0x00, 0x00, 0x00
        /*0020*/ 	.byte	0x00, 0x00, 0x00, 0x00


//--------------------- .nv.info._Z13bitonic_stagePiii --------------------------
	.section	.nv.info._Z13bitonic_stagePiii,"",@"SHT_CUDA_INFO"
	.sectionflags	@""
	.align	4


	//----- nvinfo : EIATTR_CUDA_API_VERSION
	.align		4
        /*0000*/ 	.byte	0x04, 0x37
        /*0002*/ 	.short	(.L_21 - .L_20)
.L_20:
        /*0004*/ 	.word	0x00000082


	//----- nvinfo : EIATTR_KPARAM_INFO
	.align		4
.L_21:
        /*0008*/ 	.byte	0x04, 0x17
        /*000a*/ 	.short	(.L_23 - .L_22)
.L_22:
        /*000c*/ 	.word	0x00000000
        /*0010*/ 	.short	0x0002
        /*0012*/ 	.short	0x000c
        /*0014*/ 	.byte	0x00, 0xf0, 0x11, 0x00


	//----- nvinfo : EIATTR_KPARAM_INFO
	.align		4
.L_23:
        /*0018*/ 	.byte	0x04, 0x17
        /*001a*/ 	.short	(.L_25 - .L_24)
.L_24:
        /*001c*/ 	.word	0x00000000
        /*0020*/ 	.short	0x0001
        /*0022*/ 	.short	0x0008
        /*0024*/ 	.byte	0x00, 0xf0, 0x11, 0x00


	//----- nvinfo : EIATTR_KPARAM_INFO
	.align		4
.L_25:
        /*0028*/ 	.byte	0x04, 0x17
        /*002a*/ 	.short	(.L_27 - .L_26)
.L_26:
        /*002c*/ 	.word	0x00000000
        /*0030*/ 	.short	0x0000
        /*0032*/ 	.short	0x0000
        /*0034*/ 	.byte	0x00, 0xf5, 0x21, 0x00


	//----- nvinfo : EIATTR_SPARSE_MMA_MASK
	.align		4
.L_27:
        /*0038*/ 	.byte	0x03, 0x50
        /*003a*/ 	.short	0x0000


	//----- nvinfo : EIATTR_MAXREG_COUNT
	.align		4
        /*003c*/ 	.byte	0x03, 0x1b
        /*003e*/ 	.short	0x00ff


	//----- nvinfo : EIATTR_MERCURY_ISA_VERSION
	.align		4
        /*0040*/ 	.byte	0x03, 0x5f
        /*0042*/ 	.short	0x0101


	//----- nvinfo : EIATTR_VRC_CTA_INIT_COUNT
	.align		4
        /*0044*/ 	.byte	0x02, 0x4a
	.zero		1
	.zero		1


	//----- nvinfo : EIATTR_EXIT_INSTR_OFFSETS
	.align		4
        /*0048*/ 	.byte	0x04, 0x1c
        /*004a*/ 	.short	(.L_29 - .L_28)


	//   ....[0]....
.L_28:
        /*004c*/ 	.word	0x00000500


	//----- nvinfo : EIATTR_CRS_STACK_SIZE
	.align		4
.L_29:
        /*0050*/ 	.byte	0x04, 0x1e
        /*0052*/ 	.short	(.L_31 - .L_30)
.L_30:
        /*0054*/ 	.word	0x00000000


	//----- nvinfo : EIATTR_CBANK_PARAM_SIZE
	.align		4
.L_31:
        /*0058*/ 	.byte	0x03, 0x19
        /*005a*/ 	.short	0x0010


	//----- nvinfo : EIATTR_PARAM_CBANK
	.align		4
        /*005c*/ 	.byte	0x04, 0x0a
        /*005e*/ 	.short	(.L_33 - .L_32)
	.align		4
.L_32:
        /*0060*/ 	.word	index@(.nv.constant0._Z13bitonic_stagePiii)
        /*0064*/ 	.short	0x0380
        /*0066*/ 	.short	0x0010


	//----- nvinfo : EIATTR_SW_WAR
	.align		4
.L_33:
        /*0068*/ 	.byte	0x04, 0x36
        /*006a*/ 	.short	(.L_35 - .L_34)
.L_34:
        /*006c*/ 	.word	0x00000008
.L_35:


//--------------------- .nv.info._Z20assign_constant_fromPiii --------------------------
	.section	.nv.info._Z20assign_constant_fromPiii,"",@"SHT_CUDA_INFO"
	.sectionflags	@""
	.align	4


	//----- nvinfo : EIATTR_CUDA_API_VERSION
	.align		4
        /*0000*/ 	.byte	0x04, 0x37
        /*0002*/ 	.short	(.L_37 - .L_36)
.L_36:
        /*0004*/ 	.word	0x00000082


	//----- nvinfo : EIATTR_KPARAM_INFO
	.align		4
.L_37:
        /*0008*/ 	.byte	0x04, 0x17
        /*000a*/ 	.short	(.L_39 - .L_38)
.L_38:
        /*000c*/ 	.word	0x00000000
        /*0010*/ 	.short	0x0002
        /*0012*/ 	.short	0x000c
        /*0014*/ 	.byte	0x00, 0xf0, 0x11, 0x00


	//----- nvinfo : EIATTR_KPARAM_INFO
	.align		4
.L_39:
        /*0018*/ 	.byte	0x04, 0x17
        /*001a*/ 	.short	(.L_41 - .L_40)
.L_40:
        /*001c*/ 	.word	0x00000000
        /*0020*/ 	.short	0x0001
        /*0022*/ 	.short	0x0008
        /*0024*/ 	.byte	0x00, 0xf0, 0x11, 0x00


	//----- nvinfo : EIATTR_KPARAM_INFO
	.align		4
.L_41:
        /*0028*/ 	.byte	0x04, 0x17
        /*002a*/ 	.short	(.L_43 - .L_42)
.L_42:
        /*002c*/ 	.word	0x00000000
        /*0030*/ 	.short	0x0000
        /*0032*/ 	.short	0x0000
        /*0034*/ 	.byte	0x00, 0xf5, 0x21, 0x00


	//----- nvinfo : EIATTR_SPARSE_MMA_MASK
	.align		4
.L_43:
        /*0038*/ 	.byte	0x03, 0x50
        /*003a*/ 	.short	0x0000


	//----- nvinfo : EIATTR_MAXREG_COUNT
	.align		4
        /*003c*/ 	.byte	0x03, 0x1b
        /*003e*/ 	.short	0x00ff


	//----- nvinfo : EIATTR_MERCURY_ISA_VERSION
	.align		4
        /*0040*/ 	.byte	0x03, 0x5f
        /*0042*/ 	.short	0x0101


	//----- nvinfo : EIATTR_VRC_CTA_INIT_COUNT
	.align		4
        /*0044*/ 	.byte	0x02, 0x4a
	.zero		1
	.zero		1


	//----- nvinfo : EIATTR_EXIT_INSTR_OFFSETS
	.align		4
        /*0048*/ 	.byte	0x04, 0x1c
        /*004a*/ 	.short	(.L_45 - .L_44)


	//   ....[0]....
.L_44:
        /*004c*/ 	.word	0x00000080


	//----- nvinfo : EIATTR_CBANK_PARAM_SIZE
	.align		4
.L_45:
        /*0050*/ 	.byte	0x03, 0x19
        /*0052*/ 	.short	0x0010


	//----- nvinfo : EIATTR_PARAM_CBANK
	.align		4
        /*0054*/ 	.byte	0x04, 0x0a
        /*0056*/ 	.short	(.L_47 - .L_46)
	.align		4
.L_46:
        /*0058*/ 	.word	index@(.nv.constant0._Z20assign_constant_fromPiii)
        /*005c*/ 	.short	0x0380
        /*005e*/ 	.short	0x0010


	//----- nvinfo : EIATTR_SW_WAR
	.align		4
.L_47:
        /*0060*/ 	.byte	0x04, 0x36
        /*0062*/ 	.short	(.L_49 - .L_48)
.L_48:
        /*0064*/ 	.word	0x00000008
.L_49:


//--------------------- .nv.info._Z13assign_randomPii --------------------------
	.section	.nv.info._Z13assign_randomPii,"",@"SHT_CUDA_INFO"
	.sectionflags	@""
	.align	4


	//----- nvinfo : EIATTR_CUDA_API_VERSION
	.align		4
        /*0000*/ 	.byte	0x04, 0x37
        /*0002*/ 	.short	(.L_51 - .L_50)
.L_50:
        /*0004*/ 	.word	0x00000082


	//----- nvinfo : EIATTR_KPARAM_INFO
	.align		4
.L_51:
        /*0008*/ 	.byte	0x04, 0x17
        /*000a*/ 	.short	(.L_53 - .L_52)
.L_52:
        /*000c*/ 	.word	0x00000000
        /*0010*/ 	.short	0x0001
        /*0012*/ 	.short	0x0008
        /*0014*/ 	.byte	0x00, 0xf0, 0x11, 0x00


	//----- nvinfo : EIATTR_KPARAM_INFO
	.align		4
.L_53:
        /*0018*/ 	.byte	0x04, 0x17
        /*001a*/ 	.short	(.L_55 - .L_54)
.L_54:
        /*001c*/ 	.word	0x00000000
        /*0020*/ 	.short	0x0000
        /*0022*/ 	.short	0x0000
        /*0024*/ 	.byte	0x00, 0xf5, 0x21, 0x00


	//----- nvinfo : EIATTR_SPARSE_MMA_MASK
	.align		4
.L_55:
        /*0028*/ 	.byte	0x03, 0x50
        /*002a*/ 	.short	0x0000


	//----- nvinfo : EIATTR_MAXREG_COUNT
	.align		4
        /*002c*/ 	.byte	0x03, 0x1b
        /*002e*/ 	.short	0x00ff


	//----- nvinfo : EIATTR_MERCURY_ISA_VERSION
	.align		4
        /*0030*/ 	.byte	0x03, 0x5f
        /*0032*/ 	.short	0x0101


	//----- nvinfo : EIATTR_VRC_CTA_INIT_COUNT
	.align		4
        /*0034*/ 	.byte	0x02, 0x4a
	.zero		1
	.zero		1


	//----- nvinfo : EIATTR_EXIT_INSTR_OFFSETS
	.align		4
        /*0038*/ 	.byte	0x04, 0x1c
        /*003a*/ 	.short	(.L_57 - .L_56)


	//   ....[0]....
.L_56:
        /*003c*/ 	.word	0x00000100


	//----- nvinfo : EIATTR_CBANK_PARAM_SIZE
	.align		4
.L_57:
        /*0040*/ 	.byte	0x03, 0x19
        /*0042*/ 	.short	0x000c


	//----- nvinfo : EIATTR_PARAM_CBANK
	.align		4
        /*0044*/ 	.byte	0x04, 0x0a
        /*0046*/ 	.short	(.L_59 - .L_58)
	.align		4
.L_58:
        /*0048*/ 	.word	index@(.nv.constant0._Z13assign_randomPii)
        /*004c*/ 	.short	0x0380
        /*004e*/ 	.short	0x000c


	//----- nvinfo : EIATTR_SW_WAR
	.align		4
.L_59:
        /*0050*/ 	.byte	0x04, 0x36
        /*0052*/ 	.short	(.L_61 - .L_60)
.L_60:
        /*0054*/ 	.word	0x00000008
.L_61:


//--------------------- .nv.callgraph             --------------------------
	.section	.nv.callgraph,"",@"SHT_CUDA_CALLGRAPH"
	.align	4
	.sectionentsize	8
	.align		4
        /*0000*/ 	.word	0x00000000
	.align		4
        /*0004*/ 	.word	0xffffffff
	.align		4
        /*0008*/ 	.word	0x00000000
	.align		4
        /*000c*/ 	.word	0xfffffffe
	.align		4
        /*0010*/ 	.word	0x00000000
	.align		4
        /*0014*/ 	.word	0xfffffffd
	.align		4
        /*0018*/ 	.word	0x00000000
	.align		4
        /*001c*/ 	.word	0xfffffffc


//--------------------- .text._Z13bitonic_stagePiii --------------------------
	.section	.text._Z13bitonic_stagePiii,"ax",@progbits
	.align	128
        .global         _Z13bitonic_stagePiii
        .type           _Z13bitonic_stagePiii,@function
        .size           _Z13bitonic_stagePiii,(.L_x_4 - _Z13bitonic_stagePiii)
        .other          _Z13bitonic_stagePiii,@"STO_CUDA_ENTRY STV_DEFAULT"
_Z13bitonic_stagePiii:
.text._Z13bitonic_stagePiii:
[----:B------:R-:W-:Y:S01]  /*0000*/  LDC R1, c[0x0][0x37c] ;  /* 0x0000df00ff017b82 */ /* 0x000fe20000000800 */
[----:B------:R-:W0:Y:S01]  /*0010*/  LDCU UR4, c[0x0][0x38c] ;  /* 0x00007180ff0477ac */ /* 0x000e220008000800 */
[----:B------:R-:W-:Y:S01]  /*0020*/  MOV R0, 0x60 ;  /* 0x0000006000007802 */ /* 0x000fe20000000f00 */
[----:B0-----:R-:W-:-:S09]  /*0030*/  UIADD3 UR4, UPT, UPT, UR4, -0x1, URZ ;  /* 0xffffffff04047890 */ /* 0x001fd2000fffe0ff */
[----:B------:R-:W0:Y:S03]  /*0040*/  I2F.F64 R10, UR4 ;  /* 0x00000004000a7d12 */ /* 0x000e260008201c00 */
[----:B0-----:R-:W-:Y:S05]  /*0050*/  CALL.REL.NOINC `($_Z13bitonic_stagePiii$__internal_accurate_pow) ;  /* 0x00000004002c7944 */ /* 0x001fea0003c00000 */
[----:B------:R-:W0:Y:S01]  /*0060*/  LDCU UR5, c[0x0][0x388] ;  /* 0x00007100ff0577ac */ /* 0x000e220008000800 */
[----:B------:R-:W-:Y:S02]  /*0070*/  ISETP.NE.AND P0, PT, RZ, UR4, PT ;  /* 0x00000004ff007c0c */ /* 0x000fe4000bf05270 */
[----:B------:R-:W-:Y:S02]  /*0080*/  MOV R0, 0xe0 ;  /* 0x000000e000007802 */ /* 0x000fe40000000f00 */
[----:B------:R-:W-:Y:S02]  /*0090*/  FSEL R2, R4, RZ, P0 ;  /* 0x000000ff04027208 */ /* 0x000fe40000000000 */
[----:B------:R-:W-:Y:S01]  /*00a0*/  FSEL R3, R5, 1.875, P0 ;  /* 0x3ff0000005037808 */ /* 0x000fe20000000000 */
[----:B0-----:R-:W-:-:S09]  /*00b0*/  UIADD3 UR5, UPT, UPT, UR5, -0x1, URZ ;  /* 0xffffffff05057890 */ /* 0x001fd2000fffe0ff */
[----:B------:R-:W0:Y:S03]  /*00c0*/  I2F.F64 R10, UR5 ;  /* 0x00000005000a7d12 */ /* 0x000e260008201c00 */
[----:B0-----:R-:W-:Y:S05]  /*00d0*/  CALL.REL.NOINC `($_Z13bitonic_stagePiii$__internal_accurate_pow) ;  /* 0x00000004000c7944 */ /* 0x001fea0003c00000 */
[----:B------:R-:W0:Y:S01]  /*00e0*/  F2I.F64.TRUNC R11, R2 ;  /* 0x00000002000b7311 */ /* 0x000e22000030d100 */
[----:B------:R-:W1:Y:S01]  /*00f0*/  S2R R0, SR_TID.X ;  /* 0x0000000000007919 */ /* 0x000e620000002100 */
[----:B------:R-:W2:Y:S01]  /*0100*/  LDCU.64 UR6, c[0x0][0x358] ;  /* 0x00006b00ff0677ac */ /* 0x000ea20008000a00 */
[-C--:B0-----:R-:W-:Y:S02]  /*0110*/  IABS R10, R11.reuse ;  /* 0x0000000b000a7213 */ /* 0x081fe40000000000 */
[----:B------:R-:W-:-:S03]  /*0120*/  IABS R2, R11 ;  /* 0x0000000b00027213 */ /* 0x000fc60000000000 */
[----:B------:R-:W0:Y:S02]  /*0130*/  I2F.RP R9, R10 ;  /* 0x0000000a00097306 */ /* 0x000e240000209400 */
[----:B------:R-:W-:Y:S01]  /*0140*/  IMAD.MOV R2, RZ, RZ, -R2 ;  /* 0x000000ffff027224 */ /* 0x000fe200078e0a02 */
[----:B-1----:R-:W-:-:S05]  /*0150*/  IABS R8, R0 ;  /* 0x0000000000087213 */ /* 0x002fca0000000000 */
[----:B0-----:R-:W0:Y:S01]  /*0160*/  MUFU.RCP R9, R9 ;  /* 0x0000000900097308 */ /* 0x001e220000001000 */
[----:B------:R-:W-:Y:S01]  /*0170*/  ISETP.GE.AND P2, PT, R0, RZ, PT ;  /* 0x000000ff0000720c */ /* 0x000fe20003f46270 */
[----:B0-----:R-:W-:-:S06]  /*0180*/  VIADD R6, R9, 0xffffffe ;  /* 0x0ffffffe09067836 */ /* 0x001fcc0000000000 */
[----:B------:R0:W1:Y:S02]  /*0190*/  F2I.FTZ.U32.TRUNC.NTZ R7, R6 ;  /* 0x0000000600077305 */ /* 0x000064000021f000 */
[----:B0-----:R-:W-:Y:S02]  /*01a0*/  IMAD.MOV.U32 R6, RZ, RZ, RZ ;  /* 0x000000ffff067224 */ /* 0x001fe400078e00ff */
[----:B-1----:R-:W-:-:S04]  /*01b0*/  IMAD.MOV R13, RZ, RZ, -R7 ;  /* 0x000000ffff0d7224 */ /* 0x002fc800078e0a07 */
[----:B------:R-:W-:-:S04]  /*01c0*/  IMAD R3, R13, R10, RZ ;  /* 0x0000000a0d037224 */ /* 0x000fc800078e02ff */
[----:B------:R-:W-:-:S06]  /*01d0*/  IMAD.HI.U32 R7, R7, R3, R6 ;  /* 0x0000000307077227 */ /* 0x000fcc00078e0006 */
[----:B------:R-:W-:-:S04]  /*01e0*/  IMAD.HI.U32 R7, R7, R8, RZ ;  /* 0x0000000807077227 */ /* 0x000fc800078e00ff */
[----:B------:R-:W-:Y:S02]  /*01f0*/  IMAD R7, R7, R2, R8 ;  /* 0x0000000207077224 */ /* 0x000fe400078e0208 */
[----:B------:R-:W0:Y:S03]  /*0200*/  LDC.64 R2, c[0x0][0x380] ;  /* 0x0000e000ff027b82 */ /* 0x000e260000000a00 */
[----:B------:R-:W-:-:S13]  /*0210*/  ISETP.GT.U32.AND P0, PT, R10, R7, PT ;  /* 0x000000070a00720c */ /* 0x000fda0003f04070 */
[----:B------:R-:W-:Y:S01]  /*0220*/  @!P0 IMAD.IADD R7, R7, 0x1, -R10 ;  /* 0x0000000107078824 */ /* 0x000fe200078e0a0a */
[----:B------:R-:W-:-:S04]  /*0230*/  ISETP.NE.AND P0, PT, R11, RZ, PT ;  /* 0x000000ff0b00720c */ /* 0x000fc80003f05270 */
[----:B------:R-:W-:-:S13]  /*0240*/  ISETP.GT.U32.AND P1, PT, R10, R7, PT ;  /* 0x000000070a00720c */ /* 0x000fda0003f24070 */
[----:B------:R-:W-:-:S04]  /*0250*/  @!P1 IMAD.IADD R7, R7, 0x1, -R10 ;  /* 0x0000000107079824 */ /* 0x000fc800078e0a0a */
[----:B------:R-:W-:Y:S01]  /*0260*/  @!P2 IMAD.MOV R7, RZ, RZ, -R7 ;  /* 0x000000ffff07a224 */ /* 0x000fe200078e0a07 */
[----:B------:R-:W-:-:S04]  /*0270*/  @!P0 LOP3.LUT R7, RZ, R11, RZ, 0x33, !PT ;  /* 0x0000000bff078212 */ /* 0x000fc800078e33ff */
[----:B------:R-:W-:-:S05]  /*0280*/  IADD3 R7, PT, PT, R0, R0, -R7 ;  /* 0x0000000000077210 */ /* 0x000fca0007ffe807 */
[----:B0-----:R-:W-:-:S05]  /*0290*/  IMAD.WIDE R2, R7, 0x4, R2 ;  /* 0x0000000407027825 */ /* 0x001fca00078e0202 */
[----:B--2---:R-:W2:Y:S01]  /*02a0*/  LDG.E R10, desc[UR6][R2.64] ;  /* 0x00000006020a7981 */ /* 0x004ea2000c1e1900 */
[----:B------:R-:W-:-:S05]  /*02b0*/  IMAD.WIDE R6, R11, 0x4, R2 ;  /* 0x000000040b067825 */ /* 0x000fca00078e0202 */
[----:B------:R-:W2:Y:S01]  /*02c0*/  LDG.E R9, desc[UR6][R6.64] ;  /* 0x0000000606097981 */ /* 0x000ea2000c1e1900 */
[----:B------:R-:W-:-:S04]  /*02d0*/  ISETP.NE.AND P0, PT, RZ, UR5, PT ;  /* 0x00000005ff007c0c */ /* 0x000fc8000bf05270 */
[----:B------:R-:W-:Y:S02]  /*02e0*/  FSEL R5, R5, 1.875, P0 ;  /* 0x3ff0000005057808 */ /* 0x000fe40000000000 */
[----:B------:R-:W-:-:S04]  /*02f0*/  FSEL R4, R4, RZ, P0 ;  /* 0x000000ff04047208 */ /* 0x000fc80000000000 */
[----:B------:R-:W0:Y:S02]  /*0300*/  F2I.F64.TRUNC R5, R4 ;  /* 0x0000000400057311 */ /* 0x000e24000030d100 */
[----:B0-----:R-:W-:-:S06]  /*0310*/  IABS R15, R5 ;  /* 0x00000005000f7213 */ /* 0x001fcc0000000000 */
[----:B------:R-:W0:Y:S08]  /*0320*/  I2F.RP R11, R15 ;  /* 0x0000000f000b7306 */ /* 0x000e300000209400 */
[----:B0-----:R-:W0:Y:S02]  /*0330*/  MUFU.RCP R11, R11 ;  /* 0x0000000b000b7308 */ /* 0x001e240000001000 */
[----:B0-----:R-:W-:-:S06]  /*0340*/  VIADD R12, R11, 0xffffffe ;  /* 0x0ffffffe0b0c7836 */ /* 0x001fcc0000000000 */
[----:B------:R0:W1:Y:S02]  /*0350*/  F2I.FTZ.U32.TRUNC.NTZ R13, R12 ;  /* 0x0000000c000d7305 */ /* 0x000064000021f000 */
[----:B0-----:R-:W-:Y:S01]  /*0360*/  IMAD.MOV.U32 R12, RZ, RZ, RZ ;  /* 0x000000ffff0c7224 */ /* 0x001fe200078e00ff */
[----:B-1----:R-:W-:-:S05]  /*0370*/  IADD3 R14, PT, PT, RZ, -R13, RZ ;  /* 0x8000000dff0e7210 */ /* 0x002fca0007ffe0ff */
[----:B------:R-:W-:Y:S01]  /*0380*/  IMAD R17, R14, R15, RZ ;  /* 0x0000000f0e117224 */ /* 0x000fe200078e02ff */
[----:B------:R-:W-:-:S03]  /*0390*/  IABS R14, R5 ;  /* 0x00000005000e7213 */ /* 0x000fc60000000000 */
[----:B------:R-:W-:-:S04]  /*03a0*/  IMAD.HI.U32 R13, R13, R17, R12 ;  /* 0x000000110d0d7227 */ /* 0x000fc800078e000c */
[----:B------:R-:W-:Y:S02]  /*03b0*/  IMAD.MOV R4, RZ, RZ, -R14 ;  /* 0x000000ffff047224 */ /* 0x000fe400078e0a0e */
[----:B------:R-:W-:-:S04]  /*03c0*/  IMAD.HI.U32 R13, R13, R8, RZ ;  /* 0x000000080d0d7227 */ /* 0x000fc800078e00ff */
[----:B------:R-:W-:-:S05]  /*03d0*/  IMAD R8, R13, R4, R8 ;  /* 0x000000040d087224 */ /* 0x000fca00078e0208 */
[----:B------:R-:W-:Y:S02]  /*03e0*/  ISETP.GT.U32.AND P2, PT, R15, R8, PT ;  /* 0x000000080f00720c */ /* 0x000fe40003f44070 */
[----:B------:R-:W-:-:S11]  /*03f0*/  LOP3.LUT R0, R0, R5, RZ, 0x3c, !PT ;  /* 0x0000000500007212 */ /* 0x000fd600078e3cff */
[----:B------:R-:W-:Y:S01]  /*0400*/  @!P2 IMAD.IADD R8, R8, 0x1, -R15 ;  /* 0x000000010808a824 */ /* 0x000fe200078e0a0f */
[----:B------:R-:W-:-:S04]  /*0410*/  ISETP.GE.AND P1, PT, R0, RZ, PT ;  /* 0x000000ff0000720c */ /* 0x000fc80003f26270 */
[----:B------:R-:W-:Y:S01]  /*0420*/  ISETP.GE.U32.AND P0, PT, R8, R15, PT ;  /* 0x0000000f0800720c */ /* 0x000fe20003f06070 */
[----:B------:R-:W-:Y:S01]  /*0430*/  @!P2 VIADD R13, R13, 0x1 ;  /* 0x000000010d0da836 */ /* 0x000fe20000000000 */
[----:B------:R-:W-:-:S11]  /*0440*/  ISETP.NE.AND P2, PT, R5, RZ, PT ;  /* 0x000000ff0500720c */ /* 0x000fd60003f45270 */
[----:B------:R-:W-:-:S04]  /*0450*/  @P0 VIADD R13, R13, 0x1 ;  /* 0x000000010d0d0836 */ /* 0x000fc80000000000 */
[----:B------:R-:W-:Y:S01]  /*0460*/  @!P1 IMAD.MOV R13, RZ, RZ, -R13 ;  /* 0x000000ffff0d9224 */ /* 0x000fe200078e0a0d */
[----:B------:R-:W-:-:S04]  /*0470*/  @!P2 LOP3.LUT R13, RZ, R5, RZ, 0x33, !PT ;  /* 0x00000005ff0da212 */ /* 0x000fc800078e33ff */
[----:B------:R-:W-:-:S04]  /*0480*/  LOP3.LUT R13, R13, 0x80000001, RZ, 0xc0, !PT ;  /* 0x800000010d0d7812 */ /* 0x000fc800078ec0ff */
[----:B------:R-:W-:Y:S02]  /*0490*/  ISETP.NE.AND P0, PT, R13, 0x1, PT ;  /* 0x000000010d00780c */ /* 0x000fe40003f05270 */
[CC--:B--2---:R-:W-:Y:S02]  /*04a0*/  VIMNMX R0, PT, PT, R10.reuse, R9.reuse, PT ;  /* 0x000000090a007248 */ /* 0x0c4fe40003fe0100 */
[----:B------:R-:W-:-:S04]  /*04b0*/  VIMNMX R9, PT, PT, R10, R9, !PT ;  /* 0x000000090a097248 */ /* 0x000fc80007fe0100 */
[----:B------:R-:W-:Y:S02]  /*04c0*/  SEL R5, R9, R0, !P0 ;  /* 0x0000000009057207 */ /* 0x000fe40004000000 */
[----:B------:R-:W-:-:S03]  /*04d0*/  SEL R9, R0, R9, !P0 ;  /* 0x0000000900097207 */ /* 0x000fc60004000000 */
[----:B------:R-:W-:Y:S04]  /*04e0*/  STG.E desc[UR6][R2.64], R5 ;  /* 0x0000000502007986 */ /* 0x000fe8000c101906 */
[----:B------:R-:W-:Y:S01]  /*04f0*/  STG.E desc[UR6][R6.64], R9 ;  /* 0x0000000906007986 */ /* 0x000fe2000c101906 */
[----:B------:R-:W-:Y:S05]  /*0500*/  EXIT ;  /* 0x000000000000794d */ /* 0x000fea0003800000 */
        .type           $_Z13bitonic_stagePiii$__internal_accurate_pow,@function
        .size           $_Z13bitonic_stagePiii$__internal_accurate_pow,(.L_x_4 - $_Z13bitonic_stagePiii$__internal_accurate_pow)
$_Z13bitonic_stagePiii$__internal_accurate_pow:
[----:B------:R-:W0:Y:S01]  /*0510*/  MUFU.RCP64H R13, 2 ;  /* 0x40000000000d7908 */ /* 0x000e220000001800 */
[----:B------:R-:W-:Y:S02]  /*0520*/  HFMA2 R4, -RZ, RZ, 0, 0 ;  /* 0x00000000ff047431 */ /* 0x000fe400000001ff */
[----:B------:R-:W-:Y:S01]  /*0530*/  IMAD.MOV.U32 R5, RZ, RZ, 0x40000000 ;  /* 0x40000000ff057424 */ /* 0x000fe200078e00ff */
[----:B------:R-:W-:Y:S01]  /*0540*/  UMOV UR6, 0x7d2cafe2 ;  /* 0x7d2cafe200067882 */ /* 0x000fe20000000000 */
[----:B------:R-:W-:Y:S01]  /*0550*/  IMAD.MOV.U32 R12, RZ, RZ, RZ ;  /* 0x000000ffff0c7224 */ /* 0x000fe200078e00ff */
[----:B------:R-:W-:Y:S01]  /*0560*/  UMOV UR7, 0x3eb0f5ff ;  /* 0x3eb0f5ff00077882 */ /* 0x000fe20000000000 */
[----:B------:R-:W-:Y:S02]  /*0570*/  IMAD.MOV.U32 R6, RZ, RZ, 0x41ad3b5a ;  /* 0x41ad3b5aff067424 */ /* 0x000fe400078e00ff */
[----:B------:R-:W-:Y:S02]  /*0580*/  IMAD.MOV.U32 R7, RZ, RZ, 0x3ed0f5d2 ;  /* 0x3ed0f5d2ff077424 */ /* 0x000fe400078e00ff */
[----:B0-----:R-:W-:-:S08]  /*0590*/  DFMA R4, R12, -R4, 1 ;  /* 0x3ff000000c04742b */ /* 0x001fd00000000804 */
[----:B------:R-:W-:-:S08]  /*05a0*/  DFMA R4, R4, R4, R4 ;  /* 0x000000040404722b */ /* 0x000fd00000000004 */
[----:B------:R-:W-:-:S08]  /*05b0*/  DFMA R12, R12, R4, R12 ;  /* 0x000000040c0c722b */ /* 0x000fd0000000000c */
[----:B------:R-:W-:-:S08]  /*05c0*/  DMUL R4, RZ, R12 ;  /* 0x0000000cff047228 */ /* 0x000fd00000000000 */
[----:B------:R-:W-:-:S08]  /*05d0*/  DFMA R4, RZ, R12, R4 ;  /* 0x0000000cff04722b */ /* 0x000fd00000000004 */
[----:B------:R-:W-:Y:S02]  /*05e0*/  DMUL R8, R4, R4 ;  /* 0x0000000404087228 */ /* 0x000fe40000000000 */
[----:B------:R-:W-:-:S06]  /*05f0*/  DADD R16, RZ, -R4 ;  /* 0x00000000ff107229 */ /* 0x000fcc0000000804 */
[----:B------:R-:W-:Y:S01]  /*0600*/  DFMA R6, R8, UR6, R6 ;  /* 0x0000000608067c2b */ /* 0x000fe20008000006 */
[----:B------:R-:W-:Y:S01]  /*0610*/  UMOV UR6, 0x75488a3f ;  /* 0x75488a3f00067882 */ /* 0x000fe20000000000 */
[----:B------:R-:W-:Y:S01]  /*0620*/  UMOV UR7, 0x3ef3b20a ;  /* 0x3ef3b20a00077882 */ /* 0x000fe20000000000 */
[----:B------:R-:W-:Y:S02]  /*0630*/  DADD R18, R16, R16 ;  /* 0x0000000010127229 */ /* 0x000fe40000000010 */
[----:B------:R-:W-:-:S03]  /*0640*/  DMUL R16, R4, R4 ;  /* 0x0000000404107228 */ /* 0x000fc60000000000 */
[----:B------:R-:W-:Y:S01]  /*0650*/  DFMA R6, R8, R6, UR6 ;  /* 0x0000000608067e2b */ /* 0x000fe20008000006 */
[----:B------:R-:W-:Y:S01]  /*0660*/  UMOV UR6, 0xe4faecd5 ;  /* 0xe4faecd500067882 */ /* 0x000fe20000000000 */
[----:B------:R-:W-:Y:S01]  /*0670*/  UMOV UR7, 0x3f1745cd ;  /* 0x3f1745cd00077882 */ /* 0x000fe20000000000 */
[-C--:B------:R-:W-:Y:S02]  /*0680*/  DFMA R18, RZ, -R4.reuse, R18 ;  /* 0x80000004ff12722b */ /* 0x080fe40000000012 */
[----:B------:R-:W-:-:S03]  /*0690*/  DFMA R22, R4, R4, -R16 ;  /* 0x000000040416722b */ /* 0x000fc60000000810 */
[----:B------:R-:W-:Y:S01]  /*06a0*/  DFMA R6, R8, R6, UR6 ;  /* 0x0000000608067e2b */ /* 0x000fe20008000006 */
[----:B------:R-:W-:Y:S01]  /*06b0*/  UMOV UR6, 0x258a578b ;  /* 0x258a578b00067882 */ /* 0x000fe20000000000 */
[----:B------:R-:W-:Y:S01]  /*06c0*/  UMOV UR7, 0x3f3c71c7 ;  /* 0x3f3c71c700077882 */ /* 0x000fe20000000000 */
[----:B------:R-:W-:-:S05]  /*06d0*/  DMUL R12, R12, R18 ;  /* 0x000000120c0c7228 */ /* 0x000fca0000000000 */
[----:B------:R-:W-:Y:S01]  /*06e0*/  DFMA R6, R8, R6, UR6 ;  /* 0x0000000608067e2b */ /* 0x000fe20008000006 */
[----:B------:R-:W-:Y:S01]  /*06f0*/  UMOV UR6, 0x9242b910 ;  /* 0x9242b91000067882 */ /* 0x000fe20000000000 */
[----:B------:R-:W-:-:S03]  /*0700*/  UMOV UR7, 0x3f624924 ;  /* 0x3f62492400077882 */ /* 0x000fc60000000000 */
[----:B------:R-:W-:Y:S02]  /*0710*/  VIADD R25, R13, 0x100000 ;  /* 0x001000000d197836 */ /* 0x000fe40000000000 */
[----:B------:R-:W-:Y:S01]  /*0720*/  IMAD.MOV.U32 R24, RZ, RZ, R12 ;  /* 0x000000ffff187224 */ /* 0x000fe200078e000c */
[----:B------:R-:W-:Y:S01]  /*0730*/  DFMA R6, R8, R6, UR6 ;  /* 0x0000000608067e2b */ /* 0x000fe20008000006 */
[----:B------:R-:W-:Y:S01]  /*0740*/  UMOV UR6, 0x99999dfb ;  /* 0x99999dfb00067882 */ /* 0x000fe20000000000 */
[----:B------:R-:W-:-:S03]  /*0750*/  UMOV UR7, 0x3f899999 ;  /* 0x3f89999900077882 */ /* 0x000fc60000000000 */
[----:B------:R-:W-:-:S03]  /*0760*/  DFMA R22, R4, R24, R22 ;  /* 0x000000180416722b */ /* 0x000fc60000000016 */
[----:B------:R-:W-:Y:S01]  /*0770*/  DFMA R14, R8, R6, UR6 ;  /* 0x00000006080e7e2b */ /* 0x000fe20008000006 */
[----:B------:R-:W-:Y:S01]  /*0780*/  UMOV UR6, 0x55555555 ;  /* 0x5555555500067882 */ /* 0x000fe20000000000 */
[----:B------:R-:W-:-:S06]  /*0790*/  UMOV UR7, 0x3fb55555 ;  /* 0x3fb5555500077882 */ /* 0x000fcc0000000000 */
[----:B------:R-:W-:-:S08]  /*07a0*/  DFMA R6, R8, R14, UR6 ;  /* 0x0000000608067e2b */ /* 0x000fd0000800000e */
[----:B------:R-:W-:Y:S01]  /*07b0*/  DADD R20, -R6, UR6 ;  /* 0x0000000606147e29 */ /* 0x000fe20008000100 */
[----:B------:R-:W-:Y:S01]  /*07c0*/  UMOV UR6, 0xb9e7b0 ;  /* 0x00b9e7b000067882 */ /* 0x000fe20000000000 */
[----:B------:R-:W-:-:S06]  /*07d0*/  UMOV UR7, 0x3c46a4cb ;  /* 0x3c46a4cb00077882 */ /* 0x000fcc0000000000 */
[----:B------:R-:W-:Y:S02]  /*07e0*/  DFMA R14, R8, R14, R20 ;  /* 0x0000000e080e722b */ /* 0x000fe40000000014 */
[----:B------:R-:W-:-:S06]  /*07f0*/  DMUL R8, R4, R16 ;  /* 0x0000001004087228 */ /* 0x000fcc0000000000 */
[----:B------:R-:W-:Y:S01]  /*0800*/  DADD R14, R14, -UR6 ;  /* 0x800000060e0e7e29 */ /* 0x000fe20008000000 */
[----:B------:R-:W-:Y:S01]  /*0810*/  UMOV UR6, 0x0 ;  /* 0x0000000000067882 */ /* 0x000fe20000000000 */
[----:B------:R-:W-:Y:S01]  /*0820*/  DFMA R20, R4, R16, -R8 ;  /* 0x000000100414722b */ /* 0x000fe20000000808 */
[----:B------:R-:W-:-:S05]  /*0830*/  UMOV UR7, 0x3ff00000 ;  /* 0x3ff0000000077882 */ /* 0x000fca0000000000 */
[----:B------:R-:W-:Y:S02]  /*0840*/  DADD R18, R6, R14 ;  /* 0x0000000006127229 */ /* 0x000fe4000000000e */
[----:B------:R-:W-:-:S06]  /*0850*/  DFMA R20, R12, R16, R20 ;  /* 0x000000100c14722b */ /* 0x000fcc0000000014 */
[----:B------:R-:W-:Y:S02]  /*0860*/  DMUL R16, R18, R8 ;  /* 0x0000000812107228 */ /* 0x000fe40000000000 */
[----:B------:R-:W-:Y:S02]  /*0870*/  DFMA R20, R4, R22, R20 ;  /* 0x000000160414722b */ /* 0x000fe40000000014 */
[----:B------:R-:W-:-:S04]  /*0880*/  DADD R6, R6, -R18 ;  /* 0x0000000006067229 */ /* 0x000fc80000000812 */
[----:B------:R-:W-:-:S04]  /*0890*/  DFMA R22, R18, R8, -R16 ;  /* 0x000000081216722b */ /* 0x000fc80000000810 */
[----:B------:R-:W-:-:S04]  /*08a0*/  DADD R6, R14, R6 ;  /* 0x000000000e067229 */ /* 0x000fc80000000006 */
[----:B------:R-:W-:-:S08]  /*08b0*/  DFMA R20, R18, R20, R22 ;  /* 0x000000141214722b */ /* 0x000fd00000000016 */
[----:B------:R-:W-:-:S08]  /*08c0*/  DFMA R20, R6, R8, R20 ;  /* 0x000000080614722b */ /* 0x000fd00000000014 */
[----:B------:R-:W-:-:S08]  /*08d0*/  DADD R8, R16, R20 ;  /* 0x0000000010087229 */ /* 0x000fd00000000014 */
[--C-:B------:R-:W-:Y:S02]  /*08e0*/  DADD R6, R4, R8.reuse ;  /* 0x0000000004067229 */ /* 0x100fe40000000008 */
[----:B------:R-:W-:-:S06]  /*08f0*/  DADD R16, R16, -R8 ;  /* 0x0000000010107229 */ /* 0x000fcc0000000808 */
[----:B------:R-:W-:Y:S02]  /*0900*/  DADD R4, R4, -R6 ;  /* 0x0000000004047229 */ /* 0x000fe40000000806 */
[----:B------:R-:W-:-:S06]  /*0910*/  DADD R16, R20, R16 ;  /* 0x0000000014107229 */ /* 0x000fcc0000000010 */
[----:B------:R-:W-:Y:S01]  /*0920*/  DADD R4, R8, R4 ;  /* 0x0000000008047229 */ /* 0x000fe20000000004 */
[----:B------:R-:W-:Y:S01]  /*0930*/  MOV R8, 0xfefa39ef ;  /* 0xfefa39ef00087802 */ /* 0x000fe20000000f00 */
[----:B------:R-:W-:-:S06]  /*0940*/  IMAD.MOV.U32 R9, RZ, RZ, 0x3fe62e42 ;  /* 0x3fe62e42ff097424 */ /* 0x000fcc00078e00ff */
[----:B------:R-:W-:-:S08]  /*0950*/  DADD R4, R16, R4 ;  /* 0x0000000010047229 */ /* 0x000fd00000000004 */
[----:B------:R-:W-:Y:S01]  /*0960*/  DADD R12, R12, R4 ;  /* 0x000000000c0c7229 */ /* 0x000fe20000000004 */
[----:B------:R-:W-:Y:S02]  /*0970*/  IMAD.MOV.U32 R4, RZ, RZ, -0x105c611 ;  /* 0xfefa39efff047424 */ /* 0x000fe400078e00ff */
[----:B------:R-:W-:-:S05]  /*0980*/  IMAD.MOV.U32 R5, RZ, RZ, 0x3fe62e42 ;  /* 0x3fe62e42ff057424 */ /* 0x000fca00078e00ff */
[----:B------:R-:W-:-:S08]  /*0990*/  DADD R14, R6, R12 ;  /* 0x00000000060e7229 */ /* 0x000fd0000000000c */
[--C-:B------:R-:W-:Y:S02]  /*09a0*/  DFMA R8, R8, UR6, R14.reuse ;  /* 0x0000000608087c2b */ /* 0x100fe4000800000e */
[----:B------:R-:W-:-:S06]  /*09b0*/  DADD R6, R6, -R14 ;  /* 0x0000000006067229 */ /* 0x000fcc000000080e */
[----:B------:R-:W-:Y:S02]  /*09c0*/  DFMA R16, -R4, 1, R8 ;  /* 0x3ff000000410782b */ /* 0x000fe40000000108 */
[----:B------:R-:W-:Y:S01]  /*09d0*/  DADD R6, R12, R6 ;  /* 0x000000000c067229 */ /* 0x000fe20000000006 */
[----:B------:R-:W-:Y:S02]  /*09e0*/  IMAD.MOV.U32 R12, RZ, RZ, 0x3b39803f ;  /* 0x3b39803fff0c7424 */ /* 0x000fe400078e00ff */
[----:B------:R-:W-:-:S03]  /*09f0*/  IMAD.MOV.U32 R13, RZ, RZ, 0x3c7abc9e ;  /* 0x3c7abc9eff0d7424 */ /* 0x000fc600078e00ff */
[----:B------:R-:W-:-:S08]  /*0a00*/  DADD R16, -R14, R16 ;  /* 0x000000000e107229 */ /* 0x000fd00000000110 */
[----:B------:R-:W-:-:S08]  /*0a10*/  DADD R6, R6, -R16 ;  /* 0x0000000006067229 */ /* 0x000fd00000000810 */
[----:B------:R-:W-:Y:S01]  /*0a20*/  DFMA R12, R12, UR6, R6 ;  /* 0x000000060c0c7c2b */ /* 0x000fe20008000006 */
[----:B------:R-:W-:Y:S01]  /*0a30*/  UMOV UR6, 0x3b39803f ;  /* 0x3b39803f00067882 */ /* 0x000fe20000000000 */
[C---:B------:R-:W-:Y:S01]  /*0a40*/  IMAD.SHL.U32 R7, R11.reuse, 0x2, RZ ;  /* 0x000000020b077824 */ /* 0x040fe200078e00ff */
[----:B------:R-:W-:Y:S01]  /*0a50*/  LOP3.LUT R6, R11, 0xff0fffff, RZ, 0xc0, !PT ;  /* 0xff0fffff0b067812 */ /* 0x000fe200078ec0ff */
[----:B------:R-:W-:-:S03]  /*0a60*/  UMOV UR7, 0x3c7abc9e ;  /* 0x3c7abc9e00077882 */ /* 0x000fc60000000000 */
[----:B------:R-:W-:Y:S01]  /*0a70*/  ISETP.GT.U32.AND P0, PT, R7, -0x2000001, PT ;  /* 0xfdffffff0700780c */ /* 0x000fe20003f04070 */
[----:B------:R-:W-:-:S03]  /*0a80*/  DADD R14, R8, R12 ;  /* 0x00000000080e7229 */ /* 0x000fc6000000000c */
[----:B------:R-:W-:-:S05]  /*0a90*/  SEL R11, R6, R11, P0 ;  /* 0x0000000b060b7207 */ /* 0x000fca0000000000 */
[----:B------:R-:W-:Y:S02]  /*0aa0*/  DADD R8, R8, -R14 ;  /* 0x0000000008087229 */ /* 0x000fe4000000080e */
[----:B------:R-:W-:-:S06]  /*0ab0*/  DMUL R6, R14, R10 ;  /* 0x0000000a0e067228 */ /* 0x000fcc0000000000 */
[----:B------:R-:W-:Y:S02]  /*0ac0*/  DADD R12, R12, R8 ;  /* 0x000000000c0c7229 */ /* 0x000fe40000000008 */
[----:B------:R-:W-:-:S08]  /*0ad0*/  DFMA R14, R14, R10, -R6 ;  /* 0x0000000a0e0e722b */ /* 0x000fd00000000806 */
[----:B------:R-:W-:Y:S01]  /*0ae0*/  DFMA R12, R12, R10, R14 ;  /* 0x0000000a0c0c722b */ /* 0x000fe2000000000e */
[----:B------:R-:W-:Y:S01]  /*0af0*/  MOV R10, 0x652b82fe ;  /* 0x652b82fe000a7802 */ /* 0x000fe20000000f00 */
[----:B------:R-:W-:-:S06]  /*0b00*/  IMAD.MOV.U32 R11, RZ, RZ, 0x3ff71547 ;  /* 0x3ff71547ff0b7424 */ /* 0x000fcc00078e00ff */
[----:B------:R-:W-:-:S08]  /*0b10*/  DADD R8, R6, R12 ;  /* 0x0000000006087229 */ /* 0x000fd0000000000c */
[----:B------:R-:W-:Y:S02]  /*0b20*/  DFMA R10, R8, R10, 6.75539944105574400000e+15 ;  /* 0x43380000080a742b */ /* 0x000fe4000000000a */
[----:B------:R-:W-:Y:S01]  /*0b30*/  FSETP.GEU.AND P0, PT, |R9|, 4.1917929649353027344, PT ;  /* 0x4086232b0900780b */ /* 0x000fe20003f0e200 */
[----:B------:R-:W-:-:S05]  /*0b40*/  DADD R6, R6, -R8 ;  /* 0x0000000006067229 */ /* 0x000fca0000000808 */
[----:B------:R-:W-:-:S03]  /*0b50*/  DADD R14, R10, -6.75539944105574400000e+15 ;  /* 0xc33800000a0e7429 */ /* 0x000fc60000000000 */
[----:B------:R-:W-:-:S05]  /*0b60*/  DADD R12, R12, R6 ;  /* 0x000000000c0c7229 */ /* 0x000fca0000000006 */
[----:B------:R-:W-:-:S08]  /*0b70*/  DFMA R4, R14, -R4, R8 ;  /* 0x800000040e04722b */ /* 0x000fd00000000008 */
[----:B------:R-:W-:Y:S01]  /*0b80*/  DFMA R4, R14, -UR6, R4 ;  /* 0x800000060e047c2b */ /* 0x000fe20008000004 */
[----:B------:R-:W-:Y:S01]  /*0b90*/  UMOV UR6, 0x69ce2bdf ;  /* 0x69ce2bdf00067882 */ /* 0x000fe20000000000 */
[----:B------:R-:W-:Y:S01]  /*0ba0*/  IMAD.MOV.U32 R14, RZ, RZ, -0x35dec16 ;  /* 0xfca213eaff0e7424 */ /* 0x000fe200078e00ff */
[----:B------:R-:W-:Y:S01]  /*0bb0*/  UMOV UR7, 0x3e5ade15 ;  /* 0x3e5ade1500077882 */ /* 0x000fe20000000000 */
[----:B------:R-:W-:-:S06]  /*0bc0*/  IMAD.MOV.U32 R15, RZ, RZ, 0x3e928af3 ;  /* 0x3e928af3ff0f7424 */ /* 0x000fcc00078e00ff */
[----:B------:R-:W-:Y:S01]  /*0bd0*/  DFMA R14, R4, UR6, R14 ;  /* 0x00000006040e7c2b */ /* 0x000fe2000800000e */
[----:B------:R-:W-:Y:S01]  /*0be0*/  UMOV UR6, 0x62401315 ;  /* 0x6240131500067882 */ /* 0x000fe20000000000 */
[----:B------:R-:W-:-:S06]  /*0bf0*/  UMOV UR7, 0x3ec71dee ;  /* 0x3ec71dee00077882 */ /* 0x000fcc0000000000 */
[----:B------:R-:W-:Y:S01]  /*0c00*/  DFMA R14, R4, R14, UR6 ;  /* 0x00000006040e7e2b */ /* 0x000fe2000800000e */
        /* <DEDUP_REMOVED lines=20> */
[----:B------:R-:W-:-:S08]  /*0d50*/  DFMA R14, R4, R14, UR6 ;  /* 0x00000006040e7e2b */ /* 0x000fd0000800000e */
[----:B------:R-:W-:-:S08]  /*0d60*/  DFMA R14, R4, R14, 1 ;  /* 0x3ff00000040e742b */ /* 0x000fd0000000000e */
[----:B------:R-:W-:-:S10]  /*0d70*/  DFMA R14, R4, R14, 1 ;  /* 0x3ff00000040e742b */ /* 0x000fd4000000000e */
[----:B------:R-:W-:Y:S02]  /*0d80*/  IMAD R5, R10, 0x100000, R15 ;  /* 0x001000000a057824 */ /* 0x000fe400078e020f */
[----:B------:R-:W-:Y:S01]  /*0d90*/  IMAD.MOV.U32 R4, RZ, RZ, R14 ;  /* 0x000000ffff047224 */ /* 0x000fe200078e000e */
[----:B------:R-:W-:Y:S06]  /*0da0*/  @!P0 BRA `(.L_x_0) ;  /* 0x0000000000388947 */ /* 0x000fec0003800000 */
[----:B------:R-:W-:Y:S01]  /*0db0*/  FSETP.GEU.AND P1, PT, |R9|, 4.2275390625, PT ;  /* 0x408748000900780b */ /* 0x000fe20003f2e200 */
[C---:B------:R-:W-:Y:S02]  /*0dc0*/  DADD R4, R8.reuse, +INF ;  /* 0x7ff0000008047429 */ /* 0x040fe40000000000 */
[----:B------:R-:W-:-:S08]  /*0dd0*/  DSETP.GEU.AND P0, PT, R8, RZ, PT ;  /* 0x000000ff0800722a */ /* 0x000fd00003f0e000 */
[----:B------:R-:W-:Y:S02]  /*0de0*/  FSEL R4, R4, RZ, P0 ;  /* 0x000000ff04047208 */ /* 0x000fe40000000000 */
[----:B------:R-:W-:Y:S01]  /*0df0*/  FSEL R5, R5, RZ, P0 ;  /* 0x000000ff05057208 */ /* 0x000fe20000000000 */
[----:B------:R-:W-:Y:S06]  /*0e00*/  @P1 BRA `(.L_x_0) ;  /* 0x0000000000201947 */ /* 0x000fec0003800000 */
[----:B------:R-:W-:-:S04]  /*0e10*/  LEA.HI R4, R10, R10, RZ, 0x1 ;  /* 0x0000000a0a047211 */ /* 0x000fc800078f08ff */
[----:B------:R-:W-:Y:S01]  /*0e20*/  SHF.R.S32.HI R5, RZ, 0x1, R4 ;  /* 0x00000001ff057819 */ /* 0x000fe20000011404 */
[----:B------:R-:W-:-:S04]  /*0e30*/  IMAD.MOV.U32 R4, RZ, RZ, R14 ;  /* 0x000000ffff047224 */ /* 0x000fc800078e000e */
[----:B------:R-:W-:Y:S01]  /*0e40*/  IMAD.IADD R6, R10, 0x1, -R5 ;  /* 0x000000010a067824 */ /* 0x000fe200078e0a05 */
[----:B------:R-:W-:-:S04]  /*0e50*/  LEA R5, R5, R15, 0x14 ;  /* 0x0000000f05057211 */ /* 0x000fc800078ea0ff */
[----:B------:R-:W-:Y:S01]  /*0e60*/  LEA R7, R6, 0x3ff00000, 0x14 ;  /* 0x3ff0000006077811 */ /* 0x000fe200078ea0ff */
[----:B------:R-:W-:-:S06]  /*0e70*/  IMAD.MOV.U32 R6, RZ, RZ, RZ ;  /* 0x000000ffff067224 */ /* 0x000fcc00078e00ff */
[----:B------:R-:W-:-:S11]  /*0e80*/  DMUL R4, R4, R6 ;  /* 0x0000000604047228 */ /* 0x000fd60000000000 */
.L_x_0:
[----:B------:R-:W-:Y:S02]  /*0e90*/  DFMA R6, R12, R4, R4 ;  /* 0x000000040c06722b */ /* 0x000fe40000000004 */
[----:B------:R-:W-:-:S08]  /*0ea0*/  DSETP.NEU.AND P0, PT, |R4|, +INF , PT ;  /* 0x7ff000000400742a */ /* 0x000fd00003f0d200 */
[----:B------:R-:W-:Y:S01]  /*0eb0*/  FSEL R4, R4, R6, !P0 ;  /* 0x0000000604047208 */ /* 0x000fe20004000000 */
[----:B------:R-:W-:Y:S01]  /*0ec0*/  IMAD.MOV.U32 R6, RZ, RZ, R0 ;  /* 0x000000ffff067224 */ /* 0x000fe200078e0000 */
[----:B------:R-:W-:Y:S01]  /*0ed0*/  FSEL R5, R5, R7, !P0 ;  /* 0x0000000705057208 */ /* 0x000fe20004000000 */
[----:B------:R-:W-:-:S04]  /*0ee0*/  IMAD.MOV.U32 R7, RZ, RZ, 0x0 ;  /* 0x00000000ff077424 */ /* 0x000fc800078e00ff */
[----:B------:R-:W-:Y:S05]  /*0ef0*/  RET.REL.NODEC R6 `(_Z13bitonic_stagePiii) ;  /* 0xfffffff006407950 */ /* 0x000fea0003c3ffff */
.L_x_1:
[----:B------:R-:W-:-:S00]  /*0f00*/  BRA `(.L_x_1) ;  /* 0xfffffffc00fc7947 */ /* 0x000fc0000383ffff */
[----:B------:R-:W-:-:S00]  /*0f10*/  NOP ;  /* 0x0000000000007918 */ /* 0x000fc00000000000 */
        /* <DEDUP_REMOVED lines=14> */
.L_x_4:


//--------------------- .text._Z20assign_constant_fromPiii --------------------------
	.section	.text._Z20assign_constant_fromPiii,"ax",@progbits
	.align	128
        .global         _Z20assign_constant_fromPiii
        .type           _Z20assign_constant_fromPiii,@function
        .size           _Z20assign_constant_fromPiii,(.L_x_6 - _Z20assign_constant_fromPiii)
        .other          _Z20assign_constant_fromPiii,@"STO_CUDA_ENTRY STV_DEFAULT"
_Z20assign_constant_fromPiii:
.text._Z20assign_constant_fromPiii:
[----:B------:R-:W-:Y:S01]  /*0000*/  LDC R1, c[0x0][0x37c] ;  /* 0x0000df00ff017b82 */ /* 0x000fe20000000800 */
[----:B------:R-:W0:Y:S07]  /*0010*/  S2R R0, SR_TID.X ;  /* 0x0000000000007919 */ /* 0x000e2e0000002100 */
[----:B------:R-:W0:Y:S01]  /*0020*/  LDC.64 R4, c[0x0][0x388] ;  /* 0x0000e200ff047b82 */ /* 0x000e220000000a00 */
[----:B------:R-:W1:Y:S07]  /*0030*/  LDCU.64 UR4, c[0x0][0x358] ;  /* 0x00006b00ff0477ac */ /* 0x000e6e0008000a00 */
[----:B------:R-:W2:Y:S01]  /*0040*/  LDC.64 R2, c[0x0][0x380] ;  /* 0x0000e000ff027b82 */ /* 0x000ea20000000a00 */
[----:B0-----:R-:W-:-:S05]  /*0050*/  IADD3 R5, PT, PT, R0, R5, RZ ;  /* 0x0000000500057210 */ /* 0x001fca0007ffe0ff */
[----:B--2---:R-:W-:-:S05]  /*0060*/  IMAD.WIDE R2, R5, 0x4, R2 ;  /* 0x0000000405027825 */ /* 0x004fca00078e0202 */
[----:B-1----:R-:W-:Y:S01]  /*0070*/  STG.E desc[UR4][R2.64], R4 ;  /* 0x0000000402007986 */ /* 0x002fe2000c101904 */
[----:B------:R-:W-:Y:S05]  /*0080*/  EXIT ;  /* 0x000000000000794d */ /* 0x000fea0003800000 */
.L_x_2:
        /* <DEDUP_REMOVED lines=15> */
.L_x_6:


//--------------------- .text._Z13assign_randomPii --------------------------
	.section	.text._Z13assign_randomPii,"ax",@progbits
	.align	128
        .global         _Z13assign_randomPii
        .type           _Z13assign_randomPii,@function
        .size           _Z13assign_randomPii,(.L_x_7 - _Z13assign_randomPii)
        .other          _Z13assign_randomPii,@"STO_CUDA_ENTRY STV_DEFAULT"
_Z13assign_randomPii:
.text._Z13assign_randomPii:
[----:B------:R-:W-:Y:S01]  /*0000*/  LDC R1, c[0x0][0x37c] ;  /* 0x0000df00ff017b82 */ /* 0x000fe20000000800 */
[----:B------:R-:W0:Y:S01]  /*0010*/  S2R R9, SR_TID.X ;  /* 0x0000000000097919 */ /* 0x000e220000002100 */
[----:B------:R-:W0:Y:S01]  /*0020*/  LDCU UR4, c[0x0][0x388] ;  /* 0x00007100ff0477ac */ /* 0x000e220008000800 */
[----:B------:R-:W-:-:S05]  /*0030*/  HFMA2 R5, -RZ, RZ, 7.450580596923828125e-06, -10504 ;  /* 0x007df121ff057431 */ /* 0x000fca00000001ff */
[----:B------:R-:W1:Y:S01]  /*0040*/  LDC.64 R2, c[0x0][0x380] ;  /* 0x0000e000ff027b82 */ /* 0x000e620000000a00 */
[C---:B0-----:R-:W-:Y:S01]  /*0050*/  IADD3 R4, PT, PT, R9.reuse, UR4, RZ ;  /* 0x0000000409047c10 */ /* 0x041fe2000fffe0ff */
[----:B------:R-:W0:Y:S01]  /*0060*/  LDCU.64 UR4, c[0x0][0x358] ;  /* 0x00006b00ff0477ac */ /* 0x000e220008000a00 */
[----:B-1----:R-:W-:-:S04]  /*0070*/  IMAD.WIDE.U32 R2, R9, 0x4, R2 ;  /* 0x0000000409027825 */ /* 0x002fc800078e0002 */
[----:B------:R-:W-:Y:S01]  /*0080*/  IMAD R5, R4, R5, 0x2490f3 ;  /* 0x002490f304057424 */ /* 0x000fe200078e0205 */
[----:B------:R-:W-:-:S05]  /*0090*/  MOV R4, RZ ;  /* 0x000000ff00047202 */ /* 0x000fca0000000f00 */
[----:B------:R-:W-:-:S05]  /*00a0*/  IMAD.HI R0, R5, -0x7ffefffd, R4 ;  /* 0x8001000305007827 */ /* 0x000fca00078e0204 */
[----:B------:R-:W-:-:S04]  /*00b0*/  SHF.R.U32.HI R7, RZ, 0x1f, R0 ;  /* 0x0000001fff077819 */ /* 0x000fc80000011600 */
[----:B------:R-:W-:-:S05]  /*00c0*/  LEA.HI.SX32 R7, R0, R7, 0x12 ;  /* 0x0000000700077211 */ /* 0x000fca00078f92ff */
[----:B------:R-:W-:-:S05]  /*00d0*/  IMAD R7, R7, -0x7fff, R5 ;  /* 0xffff800107077824 */ /* 0x000fca00078e0205 */
[----:B------:R-:W-:-:S05]  /*00e0*/  IABS R5, R7 ;  /* 0x0000000700057213 */ /* 0x000fca0000000000 */
[----:B0-----:R-:W-:Y:S01]  /*00f0*/  STG.E desc[UR4][R2.64], R5 ;  /* 0x0000000502007986 */ /* 0x001fe2000c101904 */
[----:B------:R-:W-:Y:S05]  /*0100*/  EXIT ;  /* 0x000000000000794d */ /* 0x000fea0003800000 */
.L_x_3:
        /* <DEDUP_REMOVED lines=15> */
.L_x_7:


//--------------------- .nv.shared.reserved.0     --------------------------
	.section	.nv.shared.reserved.0,"aw",@nobits
	.weak		__nv_reservedSMEM_offset_0_alias
	.size		__nv_reservedSMEM_offset_0_alias, 0, 64
	.other		__nv_reservedSMEM_offset_0_alias,@"STO_CUDA_RESERVED_SHARED STV_DEFAULT"
__nv_reservedSMEM_offset_0_alias:
	.zero		0
	.zero		64


//--------------------- .nv.constant0._Z13bitonic_stagePiii --------------------------
	.section	.nv.constant0._Z13bitonic_stagePiii,"a",@progbits
	.sectionflags	@""
	.align	4
.nv.constant0._Z13bitonic_stagePiii:
	.zero		912


//--------------------- .nv.constant0._Z20assign_constant_fromPiii --------------------------
	.section	.nv.constant0._Z20assign_constant_fromPiii,"a",@progbits
	.sectionflags	@""
	.align	4
.nv.constant0._Z20assign_constant_fromPiii:
	.zero		912


//--------------------- .nv.constant0._Z13assign_randomPii --------------------------
	.section	.nv.constant0._Z13assign_randomPii,"a",@progbits
	.sectionflags	@""
	.align	4
.nv.constant0._Z13assign_randomPii:
	.zero		908


//--------------------- SYMBOLS --------------------------

	.type		.nv.reservedSmem.offset0,@object
	.size		.nv.reservedSmem.offset0,0x4
